//
// Generated by NVIDIA NVVM Compiler
//
// Compiler Build ID: CL-36424714
// Cuda compilation tools, release 13.0, V13.0.88
// Based on NVVM 20.0.0
//

.version 9.0
.target sm_100
.address_size 64

	// .globl	_Z5saxpyjfPfS_

.visible .entry _Z5saxpyjfPfS_(
	.param .u32 _Z5saxpyjfPfS__param_0,
	.param .f32 _Z5saxpyjfPfS__param_1,
	.param .u64 .ptr .align 1 _Z5saxpyjfPfS__param_2,
	.param .u64 .ptr .align 1 _Z5saxpyjfPfS__param_3
)
{
	.reg .pred 	%p<3>;
	.reg .b32 	%r<11>;
	.reg .b32 	%f<5>;
	.reg .b64 	%rd<8>;

	ld.param.u32 	%r6, [_Z5saxpyjfPfS__param_0];
	ld.param.f32 	%f1, [_Z5saxpyjfPfS__param_1];
	ld.param.u64 	%rd3, [_Z5saxpyjfPfS__param_2];
	ld.param.u64 	%rd4, [_Z5saxpyjfPfS__param_3];
	mov.u32 	%r7, %ctaid.x;
	mov.u32 	%r1, %ntid.x;
	mov.u32 	%r8, %tid.x;
	mad.lo.s32 	%r10, %r7, %r1, %r8;
	setp.ge.u32 	%p1, %r10, %r6;
	@%p1 bra 	$L__BB0_3;
	mov.u32 	%r9, %nctaid.x;
	mul.lo.s32 	%r3, %r1, %r9;
	cvta.to.global.u64 	%rd1, %rd3;
	cvta.to.global.u64 	%rd2, %rd4;
$L__BB0_2:
	mul.wide.u32 	%rd5, %r10, 4;
	add.s64 	%rd6, %rd1, %rd5;
	ld.global.f32 	%f2, [%rd6];
	add.s64 	%rd7, %rd2, %rd5;
	ld.global.f32 	%f3, [%rd7];
	fma.rn.f32 	%f4, %f1, %f2, %f3;
	st.global.f32 	[%rd7], %f4;
	add.s32 	%r10, %r10, %r3;
	setp.lt.u32 	%p2, %r10, %r6;
	@%p2 bra 	$L__BB0_2;
$L__BB0_3:
	ret;

}


// ===== COMPILED SASS (sm_100) =====

	.target	sm_100

	.elftype	@"ET_EXEC"


//--------------------- .note.nv.tkinfo           --------------------------
	.section	.note.nv.tkinfo,"",@"SHT_NOTE"
	.sectionflags	@"SHF_NOTE_NV_TKINFO"
	.tkinfo
        /*0018*/ 	.word	0x00000002
        /*0030*/ 	.string	""
        /*0030*/ 	.string	"ptxas"
        /*0030*/ 	.string	"Cuda compilation tools, release 13.0, V13.0.88"
        /*0030*/ 	.string	"Build cuda_13.0.r13.0/compiler.36424714_0"
        /*0030*/ 	.string	"-arch sm_100 -m 64 "



//--------------------- .note.nv.cuinfo           --------------------------
	.section	.note.nv.cuinfo,"",@"SHT_NOTE"
	.sectionflags	@"SHF_NOTE_NV_CUINFO"
        /*0018*/ 	.short	0x0002
        /*001a*/ 	.short	0x0064
        /*001c*/ 	.short	0x0082
	.zero		2


//--------------------- .nv.info                  --------------------------
	.section	.nv.info,"",@"SHT_CUDA_INFO"
	.align	4


	//----- nvinfo : EIATTR_REGCOUNT
	.align		4
        /*0000*/ 	.byte	0x04, 0x2f
        /*0002*/ 	.short	(.L_1 - .L_0)
	.align		4
.L_0:
        /*0004*/ 	.word	index@(_Z5saxpyjfPfS_)
        /*0008*/ 	.word	0x00000010


	//----- nvinfo : EIATTR_FRAME_SIZE
	.align		4
.L_1:
        /*000c*/ 	.byte	0x04, 0x11
        /*000e*/ 	.short	(.L_3 - .L_2)
	.align		4
.L_2:
        /*0010*/ 	.word	index@(_Z5saxpyjfPfS_)
        /*0014*/ 	.word	0x00000000


	//----- nvinfo : EIATTR_MIN_STACK_SIZE
	.align		4
.L_3:
        /*0018*/ 	.byte	0x04, 0x12
        /*001a*/ 	.short	(.L_5 - .L_4)
	.align		4
.L_4:
        /*001c*/ 	.word	index@(_Z5saxpyjfPfS_)
        /*0020*/ 	.word	0x00000000
.L_5:


//--------------------- .nv.compat                --------------------------
	.section	.nv.compat,"",@"SHT_CUDA_COMPAT_INFO"
	.align	4
        /*0000*/ 	.byte	0x02, 0x09, 0x00, 0x00, 0x02, 0x02, 0x01, 0x00, 0x02, 0x05, 0x05, 0x00, 0x03, 0x07, 0x01, 0x01
        /*0010*/ 	.byte	0x02, 0x03, 0x00, 0x00, 0x02, 0x06, 0x01, 0x00, 0x04, 0x0b, 0x08, 0x00, 0x09, 0x00, 0x00, 0x00
        /*0020*/ 	.byte	0x00, 0x00, 0x00, 0x00


//--------------------- .nv.info._Z5saxpyjfPfS_   --------------------------
	.section	.nv.info._Z5saxpyjfPfS_,"",@"SHT_CUDA_INFO"
	.sectionflags	@""
	.align	4


	//----- nvinfo : EIATTR_CUDA_API_VERSION
	.align		4
        /*0000*/ 	.byte	0x04, 0x37
        /*0002*/ 	.short	(.L_7 - .L_6)
.L_6:
        /*0004*/ 	.word	0x00000082


	//----- nvinfo : EIATTR_KPARAM_INFO
	.align		4
.L_7:
        /*0008*/ 	.byte	0x04, 0x17
        /*000a*/ 	.short	(.L_9 - .L_8)
.L_8:
        /*000c*/ 	.word	0x00000000
        /*0010*/ 	.short	0x0003
        /*0012*/ 	.short	0x0010
        /*0014*/ 	.byte	0x00, 0xf5, 0x21, 0x00


	//----- nvinfo : EIATTR_KPARAM_INFO
	.align		4
.L_9:
        /*0018*/ 	.byte	0x04, 0x17
        /*001a*/ 	.short	(.L_11 - .L_10)
.L_10:
        /*001c*/ 	.word	0x00000000
        /*0020*/ 	.short	0x0002
        /*0022*/ 	.short	0x0008
        /*0024*/ 	.byte	0x00, 0xf5, 0x21, 0x00


	//----- nvinfo : EIATTR_KPARAM_INFO
	.align		4
.L_11:
        /*0028*/ 	.byte	0x04, 0x17
        /*002a*/ 	.short	(.L_13 - .L_12)
.L_12:
        /*002c*/ 	.word	0x00000000
        /*0030*/ 	.short	0x0001
        /*0032*/ 	.short	0x0004
        /*0034*/ 	.byte	0x00, 0xf0, 0x11, 0x00


	//----- nvinfo : EIATTR_KPARAM_INFO
	.align		4
.L_13:
        /*0038*/ 	.byte	0x04, 0x17
        /*003a*/ 	.short	(.L_15 - .L_14)
.L_14:
        /*003c*/ 	.word	0x00000000
        /*0040*/ 	.short	0x0000
        /*0042*/ 	.short	0x0000
        /*0044*/ 	.byte	0x00, 0xf0, 0x11, 0x00


	//----- nvinfo : EIATTR_SPARSE_MMA_MASK
	.align		4
.L_15:
        /*0048*/ 	.byte	0x03, 0x50
        /*004a*/ 	.short	0x0000


	//----- nvinfo : EIATTR_MAXREG_COUNT
	.align		4
        /*004c*/ 	.byte	0x03, 0x1b
        /*004e*/ 	.short	0x00ff


	//----- nvinfo : EIATTR_MERCURY_ISA_VERSION
	.align		4
        /*0050*/ 	.byte	0x03, 0x5f
        /*0052*/ 	.short	0x0101


	//----- nvinfo : EIATTR_VRC_CTA_INIT_COUNT
	.align		4
        /*0054*/ 	.byte	0x02, 0x4a
	.zero		1
	.zero		1


	//----- nvinfo : EIATTR_EXIT_INSTR_OFFSETS
	.align		4
        /*0058*/ 	.byte	0x04, 0x1c
        /*005a*/ 	.short	(.L_17 - .L_16)


	//   ....[0]....
.L_16:
        /*005c*/ 	.word	0x00000070


	//   ....[1]....
        /*0060*/ 	.word	0x00000170


	//----- nvinfo : EIATTR_CRS_STACK_SIZE
	.align		4
.L_17:
        /*0064*/ 	.byte	0x04, 0x1e
        /*0066*/ 	.short	(.L_19 - .L_18)
.L_18:
        /*0068*/ 	.word	0x00000000


	//----- nvinfo : EIATTR_CBANK_PARAM_SIZE
	.align		4
.L_19:
        /*006c*/ 	.byte	0x03, 0x19
        /*006e*/ 	.short	0x0018


	//----- nvinfo : EIATTR_PARAM_CBANK
	.align		4
        /*0070*/ 	.byte	0x04, 0x0a
        /*0072*/ 	.short	(.L_21 - .L_20)
	.align		4
.L_20:
        /*0074*/ 	.word	index@(.nv.constant0._Z5saxpyjfPfS_)
        /*0078*/ 	.short	0x0380
        /*007a*/ 	.short	0x0018


	//----- nvinfo : EIATTR_SW_WAR
	.align		4
.L_21:
        /*007c*/ 	.byte	0x04, 0x36
        /*007e*/ 	.short	(.L_23 - .L_22)
.L_22:
        /*0080*/ 	.word	0x00000008
.L_23:


//--------------------- .nv.callgraph             --------------------------
	.section	.nv.callgraph,"",@"SHT_CUDA_CALLGRAPH"
	.align	4
	.sectionentsize	8
	.align		4
        /*0000*/ 	.word	0x00000000
	.align		4
        /*0004*/ 	.word	0xffffffff
	.align		4
        /*0008*/ 	.word	0x00000000
	.align		4
        /*000c*/ 	.word	0xfffffffe
	.align		4
        /*0010*/ 	.word	0x00000000
	.align		4
        /*0014*/ 	.word	0xfffffffd
	.align		4
        /*0018*/ 	.word	0x00000000
	.align		4
        /*001c*/ 	.word	0xfffffffc


//--------------------- .text._Z5saxpyjfPfS_      --------------------------
	.section	.text._Z5saxpyjfPfS_,"ax",@progbits
	.align	128
        .global         _Z5saxpyjfPfS_
        .type           _Z5saxpyjfPfS_,@function
        .size           _Z5saxpyjfPfS_,(.L_x_2 - _Z5saxpyjfPfS_)
        .other          _Z5saxpyjfPfS_,@"STO_CUDA_ENTRY STV_DEFAULT"
_Z5saxpyjfPfS_:
.text._Z5saxpyjfPfS_:
[----:B------:R-:W-:Y:S01]  /*0000*/  LDC R1, c[0x0][0x37c] ;  /* 0x0000df00ff017b82 */ /* 0x000fe20000000800 */
[----:B------:R-:W0:Y:S07]  /*0010*/  S2R R0, SR_TID.X ;  /* 0x0000000000007919 */ /* 0x000e2e0000002100 */
[----:B------:R-:W0:Y:S01]  /*0020*/  S2UR UR4, SR_CTAID.X ;  /* 0x00000000000479c3 */ /* 0x000e220000002500 */
[----:B------:R-:W1:Y:S07]  /*0030*/  LDCU UR5, c[0x0][0x380] ;  /* 0x00007000ff0577ac */ /* 0x000e6e0008000800 */
[----:B------:R-:W0:Y:S02]  /*0040*/  LDC R11, c[0x0][0x360] ;  /* 0x0000d800ff0b7b82 */ /* 0x000e240000000800 */
[----:B0-----:R-:W-:-:S05]  /*0050*/  IMAD R0, R11, UR4, R0 ;  /* 0x000000040b007c24 */ /* 0x001fca000f8e0200 */
[----:B-1----:R-:W-:-:S13]  /*0060*/  ISETP.GE.U32.AND P0, PT, R0, UR5, PT ;  /* 0x0000000500007c0c */ /* 0x002fda000bf06070 */
[----:B------:R-:W-:Y:S05]  /*0070*/  @P0 EXIT ;  /* 0x000000000000094d */ /* 0x000fea0003800000 */
[----:B------:R-:W0:Y:S01]  /*0080*/  LDC.64 R6, c[0x0][0x388] ;  /* 0x0000e200ff067b82 */ /* 0x000e220000000a00 */
[----:B------:R-:W1:Y:S01]  /*0090*/  LDCU UR4, c[0x0][0x370] ;  /* 0x00006e00ff0477ac */ /* 0x000e620008000800 */
[----:B------:R-:W2:Y:S06]  /*00a0*/  LDCU.64 UR6, c[0x0][0x358] ;  /* 0x00006b00ff0677ac */ /* 0x000eac0008000a00 */
[----:B------:R-:W3:Y:S01]  /*00b0*/  LDC.64 R8, c[0x0][0x390] ;  /* 0x0000e400ff087b82 */ /* 0x000ee20000000a00 */
[----:B------:R-:W4:Y:S01]  /*00c0*/  LDCU UR8, c[0x0][0x384] ;  /* 0x00007080ff0877ac */ /* 0x000f220008000800 */
[----:B-1----:R-:W-:-:S07]  /*00d0*/  IMAD R11, R11, UR4, RZ ;  /* 0x000000040b0b7c24 */ /* 0x002fce000f8e02ff */
.L_x_0:
[----:B0-----:R-:W-:-:S04]  /*00e0*/  IMAD.WIDE.U32 R2, R0, 0x4, R6 ;  /* 0x0000000400027825 */ /* 0x001fc800078e0006 */
[----:B-1-3--:R-:W-:Y:S02]  /*00f0*/  IMAD.WIDE.U32 R4, R0, 0x4, R8 ;  /* 0x0000000400047825 */ /* 0x00afe400078e0008 */
[----:B--2---:R-:W4:Y:S04]  /*0100*/  LDG.E R2, desc[UR6][R2.64] ;  /* 0x0000000602027981 */ /* 0x004f28000c1e1900 */
[----:B------:R-:W4:Y:S01]  /*0110*/  LDG.E R13, desc[UR6][R4.64] ;  /* 0x00000006040d7981 */ /* 0x000f22000c1e1900 */
[----:B------:R-:W-:-:S04]  /*0120*/  IADD3 R0, PT, PT, R11, R0, RZ ;  /* 0x000000000b007210 */ /* 0x000fc80007ffe0ff */
[----:B------:R-:W-:Y:S01]  /*0130*/  ISETP.GE.U32.AND P0, PT, R0, UR5, PT ;  /* 0x0000000500007c0c */ /* 0x000fe2000bf06070 */
[----:B----4-:R-:W-:-:S05]  /*0140*/  FFMA R13, R2, UR8, R13 ;  /* 0x00000008020d7c23 */ /* 0x010fca000800000d */
[----:B------:R1:W-:Y:S07]  /*0150*/  STG.E desc[UR6][R4.64], R13 ;  /* 0x0000000d04007986 */ /* 0x0003ee000c101906 */
[----:B------:R-:W-:Y:S05]  /*0160*/  @!P0 BRA `(.L_x_0) ;  /* 0xfffffffc00dc8947 */ /* 0x000fea000383ffff */
[----:B------:R-:W-:Y:S05]  /*0170*/  EXIT ;  /* 0x000000000000794d */ /* 0x000fea0003800000 */
.L_x_1:
[----:B------:R-:W-:-:S00]  /*0180*/  BRA `(.L_x_1) ;  /* 0xfffffffc00fc7947 */ /* 0x000fc0000383ffff */
[----:B------:R-:W-:-:S00]  /*0190*/  NOP ;  /* 0x0000000000007918 */ /* 0x000fc00000000000 */
        /* <DEDUP_REMOVED lines=14> */
.L_x_2:


//--------------------- .nv.shared.reserved.0     --------------------------
	.section	.nv.shared.reserved.0,"aw",@nobits
	.weak		__nv_reservedSMEM_offset_0_alias
	.size		__nv_reservedSMEM_offset_0_alias, 0, 64
	.other		__nv_reservedSMEM_offset_0_alias,@"STO_CUDA_RESERVED_SHARED STV_DEFAULT"
__nv_reservedSMEM_offset_0_alias:
	.zero		0
	.zero		64


//--------------------- .nv.constant0._Z5saxpyjfPfS_ --------------------------
	.section	.nv.constant0._Z5saxpyjfPfS_,"a",@progbits
	.sectionflags	@""
	.align	4
.nv.constant0._Z5saxpyjfPfS_:
	.zero		920


//--------------------- SYMBOLS --------------------------

	.type		.nv.reservedSmem.offset0,@object
	.size		.nv.reservedSmem.offset0,0x4
